	.headerflags	@"EF_CUDA_TEXMODE_UNIFIED EF_CUDA_64BIT_ADDRESS EF_CUDA_ACCELERATORS EF_CUDA_SM90 EF_CUDA_VIRTUAL_SM(EF_CUDA_SM90)"
	.elftype	@"ET_EXEC"


//--------------------- .nv.info                  --------------------------
	.section	.nv.info,"",@"SHT_CUDA_INFO"
	.align	4


	//----- nvinfo : EIATTR_REGCOUNT
	.align		4
        /*0000*/ 	.byte	0x04, 0x2f
        /*0002*/ 	.short	(.L_1 - .L_0)
	.align		4
.L_0:
        /*0004*/ 	.word	index@(triton_poi_fused_convolution_20)
        /*0008*/ 	.word	0x00000011


	//----- nvinfo : EIATTR_MIN_STACK_SIZE
	.align		4
.L_1:
        /*000c*/ 	.byte	0x04, 0x12
        /*000e*/ 	.short	(.L_3 - .L_2)
	.align		4
.L_2:
        /*0010*/ 	.word	index@(triton_poi_fused_convolution_20)
        /*0014*/ 	.word	0x00000000


	//----- nvinfo : EIATTR_FRAME_SIZE
	.align		4
.L_3:
        /*0018*/ 	.byte	0x04, 0x11
        /*001a*/ 	.short	(.L_5 - .L_4)
	.align		4
.L_4:
        /*001c*/ 	.word	index@(triton_poi_fused_convolution_20)
        /*0020*/ 	.word	0x00000000


	//----- nvinfo : EIATTR_MIN_STACK_SIZE
	.align		4
.L_5:
        /*0024*/ 	.byte	0x04, 0x12
        /*0026*/ 	.short	(.L_7 - .L_6)
	.align		4
.L_6:
        /*0028*/ 	.word	index@(triton_poi_fused_convolution_20)
        /*002c*/ 	.word	0x00000000
.L_7:


//--------------------- .nv.info.triton_poi_fused_convolution_20 --------------------------
	.section	.nv.info.triton_poi_fused_convolution_20,"",@"SHT_CUDA_INFO"
	.sectionflags	@""
	.align	4


	//----- nvinfo : EIATTR_CUDA_API_VERSION
	.align		4
        /*0000*/ 	.byte	0x04, 0x37
        /*0002*/ 	.short	(.L_9 - .L_8)
.L_8:
        /*0004*/ 	.word	0x0000007c


	//----- nvinfo : EIATTR_KPARAM_INFO
	.align		4
.L_9:
        /*0008*/ 	.byte	0x04, 0x17
        /*000a*/ 	.short	(.L_11 - .L_10)
.L_10:
        /*000c*/ 	.word	0x00000000
        /*0010*/ 	.short	0x0004
        /*0012*/ 	.short	0x001c
        /*0014*/ 	.byte	0x00, 0xf0, 0x11, 0x00


	//----- nvinfo : EIATTR_KPARAM_INFO
	.align		4
.L_11:
        /*0018*/ 	.byte	0x04, 0x17
        /*001a*/ 	.short	(.L_13 - .L_12)
.L_12:
        /*001c*/ 	.word	0x00000000
        /*0020*/ 	.short	0x0003
        /*0022*/ 	.short	0x0018
        /*0024*/ 	.byte	0x00, 0xf0, 0x11, 0x00


	//----- nvinfo : EIATTR_KPARAM_INFO
	.align		4
.L_13:
        /*0028*/ 	.byte	0x04, 0x17
        /*002a*/ 	.short	(.L_15 - .L_14)
.L_14:
        /*002c*/ 	.word	0x00000000
        /*0030*/ 	.short	0x0002
        /*0032*/ 	.short	0x0010
        /*0034*/ 	.byte	0x00, 0xf4, 0x21, 0x00


	//----- nvinfo : EIATTR_KPARAM_INFO
	.align		4
.L_15:
        /*0038*/ 	.byte	0x04, 0x17
        /*003a*/ 	.short	(.L_17 - .L_16)
.L_16:
        /*003c*/ 	.word	0x00000000
        /*0040*/ 	.short	0x0001
        /*0042*/ 	.short	0x0008
        /*0044*/ 	.byte	0x00, 0xf4, 0x21, 0x00


	//----- nvinfo : EIATTR_KPARAM_INFO
	.align		4
.L_17:
        /*0048*/ 	.byte	0x04, 0x17
        /*004a*/ 	.short	(.L_19 - .L_18)
.L_18:
        /*004c*/ 	.word	0x00000000
        /*0050*/ 	.short	0x0000
        /*0052*/ 	.short	0x0000
        /*0054*/ 	.byte	0x00, 0xf4, 0x21, 0x00


	//----- nvinfo : EIATTR_SPARSE_MMA_MASK
	.align		4
.L_19:
        /*0058*/ 	.byte	0x03, 0x50
        /*005a*/ 	.short	0x0000


	//----- nvinfo : EIATTR_MAXREG_COUNT
	.align		4
        /*005c*/ 	.byte	0x03, 0x1b
        /*005e*/ 	.short	0x00ff


	//----- nvinfo : EIATTR_EXIT_INSTR_OFFSETS
	.align		4
        /*0060*/ 	.byte	0x04, 0x1c
        /*0062*/ 	.short	(.L_21 - .L_20)


	//   ....[0]....
.L_20:
        /*0064*/ 	.word	0x000002f0


	//   ....[1]....
        /*0068*/ 	.word	0x00000390


	//----- nvinfo : EIATTR_REQNTID
	.align		4
.L_21:
        /*006c*/ 	.byte	0x04, 0x10
        /*006e*/ 	.short	(.L_23 - .L_22)
.L_22:
        /*0070*/ 	.word	0x00000080
        /*0074*/ 	.word	0x00000001
        /*0078*/ 	.word	0x00000001


	//----- nvinfo : EIATTR_CBANK_PARAM_SIZE
	.align		4
.L_23:
        /*007c*/ 	.byte	0x03, 0x19
        /*007e*/ 	.short	0x0020


	//----- nvinfo : EIATTR_PARAM_CBANK
	.align		4
        /*0080*/ 	.byte	0x04, 0x0a
        /*0082*/ 	.short	(.L_25 - .L_24)
	.align		4
.L_24:
        /*0084*/ 	.word	index@(.nv.constant0.triton_poi_fused_convolution_20)
        /*0088*/ 	.short	0x0210
        /*008a*/ 	.short	0x0020


	//----- nvinfo : EIATTR_SW_WAR
	.align		4
.L_25:
        /*008c*/ 	.byte	0x04, 0x36
        /*008e*/ 	.short	(.L_27 - .L_26)
.L_26:
        /*0090*/ 	.word	0x00000008
.L_27:


//--------------------- .nv.callgraph             --------------------------
	.section	.nv.callgraph,"",@"SHT_CUDA_CALLGRAPH"
	.align	4
	.sectionentsize	8
	.align		4
        /*0000*/ 	.word	0x00000000
	.align		4
        /*0004*/ 	.word	0xffffffff
	.align		4
        /*0008*/ 	.word	0x00000000
	.align		4
        /*000c*/ 	.word	0xfffffffe
	.align		4
        /*0010*/ 	.word	0x00000000
	.align		4
        /*0014*/ 	.word	0xfffffffd
	.align		4
        /*0018*/ 	.word	0x00000000
	.align		4
        /*001c*/ 	.word	0xfffffffc


//--------------------- .text.triton_poi_fused_convolution_20 --------------------------
	.section	.text.triton_poi_fused_convolution_20,"ax",@progbits
	.sectionflags	@"SHF_BARRIERS=1"
	.align	128
        .global         triton_poi_fused_convolution_20
        .type           triton_poi_fused_convolution_20,@function
        .size           triton_poi_fused_convolution_20,(.L_x_1 - triton_poi_fused_convolution_20)
        .other          triton_poi_fused_convolution_20,@"STO_CUDA_ENTRY STV_DEFAULT"
triton_poi_fused_convolution_20:
.text.triton_poi_fused_convolution_20:
[----:B------:R-:W0:Y:S02]  /*0000*/  LDC R1, c[0x0][0x28] ;  /* 0x00000a00ff017b82 */ /* 0x000e240000000800 */
[----:B------:R-:W1:Y:S01]  /*0010*/  S2R R2, SR_CTAID.Y ;  /* 0x0000000000027919 */ /* 0x000e620000002600 */
[----:B------:R-:W2:Y:S01]  /*0020*/  LDC.64 R4, c[0x0][0x218] ;  /* 0x00008600ff047b82 */ /* 0x000ea20000000a00 */
[----:B------:R-:W-:Y:S01]  /*0030*/  ULDC.64 UR6, c[0x0][0x208] ;  /* 0x0000820000067ab9 */ /* 0x000fe20000000a00 */
[----:B------:R-:W3:Y:S01]  /*0040*/  S2R R6, SR_TID.X ;  /* 0x0000000000067919 */ /* 0x000ee20000002100 */
[----:B------:R-:W4:Y:S01]  /*0050*/  S2R R11, SR_CTAID.X ;  /* 0x00000000000b7919 */ /* 0x000f220000002500 */
[----:B-1----:R-:W-:Y:S01]  /*0060*/  IMAD.SHL.U32 R0, R2, 0x40, RZ ;  /* 0x0000004002007824 */ /* 0x002fe200078e00ff */
[----:B------:R-:W-:-:S03]  /*0070*/  SHF.R.S32.HI R8, RZ, 0x19, R2 ;  /* 0x00000019ff087819 */ /* 0x000fc60000011402 */
[----:B------:R-:W1:Y:S01]  /*0080*/  LDC.64 R2, c[0x0][0x210] ;  /* 0x00008400ff027b82 */ /* 0x000e620000000a00 */
[----:B---3--:R-:W-:Y:S01]  /*0090*/  IMAD.SHL.U32 R7, R6, 0x2, RZ ;  /* 0x0000000206077824 */ /* 0x008fe200078e00ff */
[----:B------:R-:W-:Y:S02]  /*00a0*/  SGXT R8, R8, 0x1 ;  /* 0x000000010808781a */ /* 0x000fe40000000200 */
[----:B------:R-:W-:Y:S02]  /*00b0*/  SHF.R.U32.HI R13, RZ, 0x5, R6 ;  /* 0x00000005ff0d7819 */ /* 0x000fe40000011606 */
[----:B------:R-:W-:Y:S02]  /*00c0*/  LOP3.LUT R9, R0, 0x3e, R7, 0xf8, !PT ;  /* 0x0000003e00097812 */ /* 0x000fe400078ef807 */
[----:B------:R-:W-:Y:S02]  /*00d0*/  SGXT.U32 R13, R13, 0x2 ;  /* 0x000000020d0d781a */ /* 0x000fe40000000000 */
[----:B------:R-:W-:Y:S01]  /*00e0*/  LEA.HI R10, R8, R9, RZ, 0x8 ;  /* 0x00000009080a7211 */ /* 0x000fe200078f40ff */
[----:B----4-:R-:W-:-:S03]  /*00f0*/  IMAD.SHL.U32 R8, R11, 0x4, RZ ;  /* 0x000000040b087824 */ /* 0x010fc600078e00ff */
[C---:B------:R-:W-:Y:S01]  /*0100*/  LOP3.LUT R12, R10.reuse, 0xffffff00, RZ, 0xc0, !PT ;  /* 0xffffff000a0c7812 */ /* 0x040fe200078ec0ff */
[----:B------:R-:W-:-:S04]  /*0110*/  IMAD.SHL.U32 R10, R10, 0x4, RZ ;  /* 0x000000040a0a7824 */ /* 0x000fc800078e00ff */
[----:B------:R-:W-:Y:S01]  /*0120*/  IMAD.IADD R12, R9, 0x1, -R12 ;  /* 0x00000001090c7824 */ /* 0x000fe200078e0a0c */
[----:B------:R-:W-:Y:S02]  /*0130*/  LOP3.LUT R9, R8, R13, RZ, 0xfc, !PT ;  /* 0x0000000d08097212 */ /* 0x000fe400078efcff */
[----:B------:R-:W-:Y:S01]  /*0140*/  LOP3.LUT R11, R10, 0xfffffc00, RZ, 0xc0, !PT ;  /* 0xfffffc000a0b7812 */ /* 0x000fe200078ec0ff */
[----:B--2---:R-:W-:Y:S01]  /*0150*/  IMAD.WIDE R4, R12, 0x4, R4 ;  /* 0x000000040c047825 */ /* 0x004fe200078e0204 */
[----:B------:R-:W-:-:S03]  /*0160*/  ISETP.GE.AND P0, PT, R9, 0x4, PT ;  /* 0x000000040900780c */ /* 0x000fc60003f06270 */
[----:B------:R-:W-:Y:S02]  /*0170*/  IMAD R10, R9, 0x100, R12 ;  /* 0x00000100090a7824 */ /* 0x000fe400078e020c */
[----:B------:R-:W2:Y:S02]  /*0180*/  LDG.E.EL.64 R4, desc[UR6][R4.64] ;  /* 0x0000000604047981 */ /* 0x000ea4000c2e1b00 */
[----:B------:R-:W-:-:S04]  /*0190*/  IMAD.IADD R11, R10, 0x1, R11 ;  /* 0x000000010a0b7824 */ /* 0x000fc800078e020b */
[----:B-1----:R-:W-:Y:S01]  /*01a0*/  IMAD.WIDE R10, R11, 0x4, R2 ;  /* 0x000000040b0a7825 */ /* 0x002fe200078e0202 */
[----:B------:R-:W-:-:S06]  /*01b0*/  CS2R R2, SRZ ;  /* 0x0000000000027805 */ /* 0x000fcc000001ff00 */
[----:B------:R-:W2:Y:S01]  /*01c0*/  @!P0 LDG.E.EL.64 R2, desc[UR6][R10.64] ;  /* 0x000000060a028981 */ /* 0x000ea2000c2e1b00 */
[----:B------:R-:W1:Y:S01]  /*01d0*/  S2UR UR5, SR_CgaCtaId ;  /* 0x00000000000579c3 */ /* 0x000e620000008800 */
[----:B------:R-:W-:Y:S01]  /*01e0*/  IMAD.SHL.U32 R12, R6, 0x8, RZ ;  /* 0x00000008060c7824 */ /* 0x000fe200078e00ff */
[----:B------:R-:W-:-:S04]  /*01f0*/  UMOV UR4, 0x400 ;  /* 0x0000040000047882 */ /* 0x000fc80000000000 */
[----:B------:R-:W-:Y:S02]  /*0200*/  LOP3.LUT R9, R12, 0xf8, RZ, 0xc0, !PT ;  /* 0x000000f80c097812 */ /* 0x000fe400078ec0ff */
[----:B------:R-:W-:Y:S01]  /*0210*/  LOP3.LUT R13, R13, 0xf8, R12, 0xf8, !PT ;  /* 0x000000f80d0d7812 */ /* 0x000fe200078ef80c */
[----:B-1----:R-:W-:-:S06]  /*0220*/  UPRMT UR4, UR5, 0x654, UR4 ;  /* 0x0000065405047896 */ /* 0x002fcc0008000004 */
[----:B------:R-:W-:-:S04]  /*0230*/  VIADD R14, R9, UR4 ;  /* 0x00000004090e7c36 */ /* 0x000fc80008000000 */
[----:B------:R-:W-:Y:S01]  /*0240*/  IMAD R13, R13, 0x4, R14 ;  /* 0x000000040d0d7824 */ /* 0x000fe200078e020e */
[----:B------:R-:W-:-:S04]  /*0250*/  LOP3.LUT R8, R8, 0x2, R7, 0xf8, !PT ;  /* 0x0000000208087812 */ /* 0x000fc800078ef807 */
[----:B------:R-:W-:Y:S02]  /*0260*/  ISETP.GE.AND P0, PT, R8, 0x4, PT ;  /* 0x000000040800780c */ /* 0x000fe40003f06270 */
[----:B------:R-:W-:Y:S02]  /*0270*/  LOP3.LUT R7, R7, 0xfc, RZ, 0xc0, !PT ;  /* 0x000000fc07077812 */ /* 0x000fe400078ec0ff */
[----:B------:R-:W-:-:S04]  /*0280*/  LOP3.LUT R12, R12, 0x3f8, RZ, 0xc0, !PT ;  /* 0x000003f80c0c7812 */ /* 0x000fc800078ec0ff */
[----:B------:R-:W-:Y:S01]  /*0290*/  IADD3 R7, R12, UR4, R7 ;  /* 0x000000040c077c10 */ /* 0x000fe2000fffe007 */
[----:B--2---:R-:W-:Y:S01]  /*02a0*/  FADD R2, R4, R2 ;  /* 0x0000000204027221 */ /* 0x004fe20000000000 */
[----:B------:R-:W-:-:S04]  /*02b0*/  FADD R3, R5, R3 ;  /* 0x0000000305037221 */ /* 0x000fc80000000000 */
[----:B------:R1:W-:Y:S04]  /*02c0*/  STS [R13], R2 ;  /* 0x000000020d007388 */ /* 0x0003e80000000800 */
[----:B------:R1:W-:Y:S01]  /*02d0*/  STS [R13+0x14], R3 ;  /* 0x000014030d007388 */ /* 0x0003e20000000800 */
[----:B------:R-:W-:Y:S06]  /*02e0*/  BAR.SYNC.DEFER_BLOCKING 0x0 ;  /* 0x0000000000007b1d */ /* 0x000fec0000010000 */
[----:B-1----:R-:W-:Y:S05]  /*02f0*/  @P0 EXIT ;  /* 0x000000000000094d */ /* 0x002fea0003800000 */
[----:B------:R-:W-:Y:S01]  /*0300*/  LDS R10, [R7] ;  /* 0x00000000070a7984 */ /* 0x000fe20000000800 */
[----:B------:R-:W0:Y:S01]  /*0310*/  LDC.64 R2, c[0x0][0x220] ;  /* 0x00008800ff027b82 */ /* 0x000e220000000a00 */
[----:B------:R-:W-:Y:S02]  /*0320*/  SHF.R.U32.HI R5, RZ, 0x1, R6 ;  /* 0x00000001ff057819 */ /* 0x000fe40000011606 */
[----:B------:R-:W1:Y:S02]  /*0330*/  LDS R11, [R7+0x4] ;  /* 0x00000400070b7984 */ /* 0x000e640000000800 */
[----:B------:R-:W-:-:S04]  /*0340*/  SGXT.U32 R5, R5, 0x6 ;  /* 0x000000060505781a */ /* 0x000fc80000000000 */
[----:B------:R-:W-:-:S05]  /*0350*/  LOP3.LUT R5, R0, R5, RZ, 0xfc, !PT ;  /* 0x0000000500057212 */ /* 0x000fca00078efcff */
[----:B------:R-:W-:-:S04]  /*0360*/  IMAD R5, R5, 0x4, R8 ;  /* 0x0000000405057824 */ /* 0x000fc800078e0208 */
[----:B0-----:R-:W-:-:S05]  /*0370*/  IMAD.WIDE R2, R5, 0x4, R2 ;  /* 0x0000000405027825 */ /* 0x001fca00078e0202 */
[----:B-1----:R-:W-:Y:S01]  /*0380*/  STG.E.64 desc[UR6][R2.64], R10 ;  /* 0x0000000a02007986 */ /* 0x002fe2000c101b06 */
[----:B------:R-:W-:Y:S05]  /*0390*/  EXIT ;  /* 0x000000000000794d */ /* 0x000fea0003800000 */
.L_x_0:
[----:B------:R-:W-:-:S00]  /*03a0*/  BRA `(.L_x_0) ;  /* 0xfffffffc00fc7947 */ /* 0x000fc0000383ffff */
[----:B------:R-:W-:-:S00]  /*03b0*/  NOP ;  /* 0x0000000000007918 */ /* 0x000fc00000000000 */
        /* <DEDUP_REMOVED lines=12> */
.L_x_1:


//--------------------- .nv.shared.triton_poi_fused_convolution_20 --------------------------
	.section	.nv.shared.triton_poi_fused_convolution_20,"aw",@nobits
	.sectionflags	@""
	.align	16
	.zero		1024


//--------------------- .nv.constant0.triton_poi_fused_convolution_20 --------------------------
	.section	.nv.constant0.triton_poi_fused_convolution_20,"a",@progbits
	.sectionflags	@""
	.align	4
.nv.constant0.triton_poi_fused_convolution_20:
	.zero		560
